//
// Generated by NVIDIA NVVM Compiler
//
// Compiler Build ID: CL-36424714
// Cuda compilation tools, release 13.0, V13.0.88
// Based on NVVM 20.0.0
//

.version 9.0
.target sm_100
.address_size 64

	// .globl	_Z4gfoov

.visible .entry _Z4gfoov()
{


	ret;

}


// ===== COMPILED SASS (sm_100) =====

	.target	sm_100

	.elftype	@"ET_EXEC"


//--------------------- .note.nv.tkinfo           --------------------------
	.section	.note.nv.tkinfo,"",@"SHT_NOTE"
	.sectionflags	@"SHF_NOTE_NV_TKINFO"
	.tkinfo
        /*0018*/ 	.word	0x00000002
        /*0030*/ 	.string	""
        /*0030*/ 	.string	"ptxas"
        /*0030*/ 	.string	"Cuda compilation tools, release 13.0, V13.0.88"
        /*0030*/ 	.string	"Build cuda_13.0.r13.0/compiler.36424714_0"
        /*0030*/ 	.string	"-arch sm_100 -m 64 "



//--------------------- .note.nv.cuinfo           --------------------------
	.section	.note.nv.cuinfo,"",@"SHT_NOTE"
	.sectionflags	@"SHF_NOTE_NV_CUINFO"
        /*0018*/ 	.short	0x0002
        /*001a*/ 	.short	0x0064
        /*001c*/ 	.short	0x0082
	.zero		2


//--------------------- .nv.info                  --------------------------
	.section	.nv.info,"",@"SHT_CUDA_INFO"
	.align	4


	//----- nvinfo : EIATTR_REGCOUNT
	.align		4
        /*0000*/ 	.byte	0x04, 0x2f
        /*0002*/ 	.short	(.L_1 - .L_0)
	.align		4
.L_0:
        /*0004*/ 	.word	index@(_Z4gfoov)
        /*0008*/ 	.word	0x00000004


	//----- nvinfo : EIATTR_FRAME_SIZE
	.align		4
.L_1:
        /*000c*/ 	.byte	0x04, 0x11
        /*000e*/ 	.short	(.L_3 - .L_2)
	.align		4
.L_2:
        /*0010*/ 	.word	index@(_Z4gfoov)
        /*0014*/ 	.word	0x00000000


	//----- nvinfo : EIATTR_MIN_STACK_SIZE
	.align		4
.L_3:
        /*0018*/ 	.byte	0x04, 0x12
        /*001a*/ 	.short	(.L_5 - .L_4)
	.align		4
.L_4:
        /*001c*/ 	.word	index@(_Z4gfoov)
        /*0020*/ 	.word	0x00000000
.L_5:


//--------------------- .nv.compat                --------------------------
	.section	.nv.compat,"",@"SHT_CUDA_COMPAT_INFO"
	.align	4
        /*0000*/ 	.byte	0x02, 0x09, 0x00, 0x00, 0x02, 0x02, 0x01, 0x00, 0x02, 0x05, 0x05, 0x00, 0x03, 0x07, 0x01, 0x01
        /*0010*/ 	.byte	0x02, 0x03, 0x00, 0x00, 0x02, 0x06, 0x01, 0x00, 0x04, 0x0b, 0x08, 0x00, 0x09, 0x00, 0x00, 0x00
        /*0020*/ 	.byte	0x00, 0x00, 0x00, 0x00


//--------------------- .nv.info._Z4gfoov         --------------------------
	.section	.nv.info._Z4gfoov,"",@"SHT_CUDA_INFO"
	.sectionflags	@""
	.align	4


	//----- nvinfo : EIATTR_CUDA_API_VERSION
	.align		4
        /*0000*/ 	.byte	0x04, 0x37
        /*0002*/ 	.short	(.L_7 - .L_6)
.L_6:
        /*0004*/ 	.word	0x00000082


	//----- nvinfo : EIATTR_SPARSE_MMA_MASK
	.align		4
.L_7:
        /*0008*/ 	.byte	0x03, 0x50
        /*000a*/ 	.short	0x0000


	//----- nvinfo : EIATTR_MAXREG_COUNT
	.align		4
        /*000c*/ 	.byte	0x03, 0x1b
        /*000e*/ 	.short	0x00ff


	//----- nvinfo : EIATTR_MERCURY_ISA_VERSION
	.align		4
        /*0010*/ 	.byte	0x03, 0x5f
        /*0012*/ 	.short	0x0101


	//----- nvinfo : EIATTR_VRC_CTA_INIT_COUNT
	.align		4
        /*0014*/ 	.byte	0x02, 0x4a
	.zero		1
	.zero		1


	//----- nvinfo : EIATTR_EXIT_INSTR_OFFSETS
	.align		4
        /*0018*/ 	.byte	0x04, 0x1c
        /*001a*/ 	.short	(.L_9 - .L_8)


	//   ....[0]....
.L_8:
        /*001c*/ 	.word	0x00000010


	//----- nvinfo : EIATTR_SW_WAR
	.align		4
.L_9:
        /*0020*/ 	.byte	0x04, 0x36
        /*0022*/ 	.short	(.L_11 - .L_10)
.L_10:
        /*0024*/ 	.word	0x00000008
.L_11:


//--------------------- .nv.callgraph             --------------------------
	.section	.nv.callgraph,"",@"SHT_CUDA_CALLGRAPH"
	.align	4
	.sectionentsize	8
	.align		4
        /*0000*/ 	.word	0x00000000
	.align		4
        /*0004*/ 	.word	0xffffffff
	.align		4
        /*0008*/ 	.word	0x00000000
	.align		4
        /*000c*/ 	.word	0xfffffffe
	.align		4
        /*0010*/ 	.word	0x00000000
	.align		4
        /*0014*/ 	.word	0xfffffffd
	.align		4
        /*0018*/ 	.word	0x00000000
	.align		4
        /*001c*/ 	.word	0xfffffffc


//--------------------- .text._Z4gfoov            --------------------------
	.section	.text._Z4gfoov,"ax",@progbits
	.align	128
        .global         _Z4gfoov
        .type           _Z4gfoov,@function
        .size           _Z4gfoov,(.L_x_1 - _Z4gfoov)
        .other          _Z4gfoov,@"STO_CUDA_ENTRY STV_DEFAULT"
_Z4gfoov:
.text._Z4gfoov:
[----:B------:R-:W-:Y:S01]  /*0000*/  LDC R1, c[0x0][0x37c] ;  /* 0x0000df00ff017b82 */ /* 0x000fe20000000800 */
[----:B------:R-:W-:Y:S05]  /*0010*/  EXIT ;  /* 0x000000000000794d */ /* 0x000fea0003800000 */
.L_x_0:
[----:B------:R-:W-:-:S00]  /*0020*/  BRA `(.L_x_0) ;  /* 0xfffffffc00fc7947 */ /* 0x000fc0000383ffff */
[----:B------:R-:W-:-:S00]  /*0030*/  NOP ;  /* 0x0000000000007918 */ /* 0x000fc00000000000 */
        /* <DEDUP_REMOVED lines=12> */
.L_x_1:


//--------------------- .nv.shared.reserved.0     --------------------------
	.section	.nv.shared.reserved.0,"aw",@nobits
	.weak		__nv_reservedSMEM_offset_0_alias
	.size		__nv_reservedSMEM_offset_0_alias, 0, 64
	.other		__nv_reservedSMEM_offset_0_alias,@"STO_CUDA_RESERVED_SHARED STV_DEFAULT"
__nv_reservedSMEM_offset_0_alias:
	.zero		0
	.zero		64


//--------------------- .nv.constant0._Z4gfoov    --------------------------
	.section	.nv.constant0._Z4gfoov,"a",@progbits
	.sectionflags	@""
	.align	4
.nv.constant0._Z4gfoov:
	.zero		896


//--------------------- SYMBOLS --------------------------

	.type		.nv.reservedSmem.offset0,@object
	.size		.nv.reservedSmem.offset0,0x4
